//
// Generated by NVIDIA NVVM Compiler
//
// Compiler Build ID: CL-36424714
// Cuda compilation tools, release 13.0, V13.0.88
// Based on NVVM 20.0.0
//

.version 9.0
.target sm_100
.address_size 64

	// .globl	_Z11relu_kernelPfS_iiiii

.visible .entry _Z11relu_kernelPfS_iiiii(
	.param .u64 .ptr .align 1 _Z11relu_kernelPfS_iiiii_param_0,
	.param .u64 .ptr .align 1 _Z11relu_kernelPfS_iiiii_param_1,
	.param .u32 _Z11relu_kernelPfS_iiiii_param_2,
	.param .u32 _Z11relu_kernelPfS_iiiii_param_3,
	.param .u32 _Z11relu_kernelPfS_iiiii_param_4,
	.param .u32 _Z11relu_kernelPfS_iiiii_param_5,
	.param .u32 _Z11relu_kernelPfS_iiiii_param_6
)
{
	.reg .pred 	%p<3>;
	.reg .b32 	%r<7>;
	.reg .b32 	%f<2>;
	.reg .b64 	%rd<11>;

	ld.param.u64 	%rd3, [_Z11relu_kernelPfS_iiiii_param_0];
	ld.param.u64 	%rd2, [_Z11relu_kernelPfS_iiiii_param_1];
	ld.param.u32 	%r2, [_Z11relu_kernelPfS_iiiii_param_6];
	cvta.to.global.u64 	%rd1, %rd3;
	mov.u32 	%r3, %ctaid.x;
	mov.u32 	%r4, %ntid.x;
	mov.u32 	%r5, %tid.x;
	mad.lo.s32 	%r1, %r3, %r4, %r5;
	setp.ge.s32 	%p1, %r1, %r2;
	@%p1 bra 	$L__BB0_4;
	cvta.to.global.u64 	%rd4, %rd2;
	mul.wide.s32 	%rd5, %r1, 4;
	add.s64 	%rd6, %rd4, %rd5;
	ld.global.f32 	%f1, [%rd6];
	setp.leu.f32 	%p2, %f1, 0f00000000;
	@%p2 bra 	$L__BB0_3;
	add.s64 	%rd10, %rd1, %rd5;
	st.global.f32 	[%rd10], %f1;
	bra.uni 	$L__BB0_4;
$L__BB0_3:
	add.s64 	%rd8, %rd1, %rd5;
	mov.b32 	%r6, 0;
	st.global.u32 	[%rd8], %r6;
$L__BB0_4:
	ret;

}


// ===== COMPILED SASS (sm_100) =====

	.target	sm_100

	.elftype	@"ET_EXEC"


//--------------------- .note.nv.tkinfo           --------------------------
	.section	.note.nv.tkinfo,"",@"SHT_NOTE"
	.sectionflags	@"SHF_NOTE_NV_TKINFO"
	.tkinfo
        /*0018*/ 	.word	0x00000002
        /*0030*/ 	.string	""
        /*0030*/ 	.string	"ptxas"
        /*0030*/ 	.string	"Cuda compilation tools, release 13.0, V13.0.88"
        /*0030*/ 	.string	"Build cuda_13.0.r13.0/compiler.36424714_0"
        /*0030*/ 	.string	"-arch sm_100 -m 64 "



//--------------------- .note.nv.cuinfo           --------------------------
	.section	.note.nv.cuinfo,"",@"SHT_NOTE"
	.sectionflags	@"SHF_NOTE_NV_CUINFO"
        /*0018*/ 	.short	0x0002
        /*001a*/ 	.short	0x0064
        /*001c*/ 	.short	0x0082
	.zero		2


//--------------------- .nv.info                  --------------------------
	.section	.nv.info,"",@"SHT_CUDA_INFO"
	.align	4


	//----- nvinfo : EIATTR_REGCOUNT
	.align		4
        /*0000*/ 	.byte	0x04, 0x2f
        /*0002*/ 	.short	(.L_1 - .L_0)
	.align		4
.L_0:
        /*0004*/ 	.word	index@(_Z11relu_kernelPfS_iiiii)
        /*0008*/ 	.word	0x0000000a


	//----- nvinfo : EIATTR_FRAME_SIZE
	.align		4
.L_1:
        /*000c*/ 	.byte	0x04, 0x11
        /*000e*/ 	.short	(.L_3 - .L_2)
	.align		4
.L_2:
        /*0010*/ 	.word	index@(_Z11relu_kernelPfS_iiiii)
        /*0014*/ 	.word	0x00000000


	//----- nvinfo : EIATTR_MIN_STACK_SIZE
	.align		4
.L_3:
        /*0018*/ 	.byte	0x04, 0x12
        /*001a*/ 	.short	(.L_5 - .L_4)
	.align		4
.L_4:
        /*001c*/ 	.word	index@(_Z11relu_kernelPfS_iiiii)
        /*0020*/ 	.word	0x00000000
.L_5:


//--------------------- .nv.compat                --------------------------
	.section	.nv.compat,"",@"SHT_CUDA_COMPAT_INFO"
	.align	4
        /*0000*/ 	.byte	0x02, 0x09, 0x00, 0x00, 0x02, 0x02, 0x01, 0x00, 0x02, 0x05, 0x05, 0x00, 0x03, 0x07, 0x01, 0x01
        /*0010*/ 	.byte	0x02, 0x03, 0x00, 0x00, 0x02, 0x06, 0x01, 0x00, 0x04, 0x0b, 0x08, 0x00, 0x09, 0x00, 0x00, 0x00
        /*0020*/ 	.byte	0x00, 0x00, 0x00, 0x00


//--------------------- .nv.info._Z11relu_kernelPfS_iiiii --------------------------
	.section	.nv.info._Z11relu_kernelPfS_iiiii,"",@"SHT_CUDA_INFO"
	.sectionflags	@""
	.align	4


	//----- nvinfo : EIATTR_CUDA_API_VERSION
	.align		4
        /*0000*/ 	.byte	0x04, 0x37
        /*0002*/ 	.short	(.L_7 - .L_6)
.L_6:
        /*0004*/ 	.word	0x00000082


	//----- nvinfo : EIATTR_KPARAM_INFO
	.align		4
.L_7:
        /*0008*/ 	.byte	0x04, 0x17
        /*000a*/ 	.short	(.L_9 - .L_8)
.L_8:
        /*000c*/ 	.word	0x00000000
        /*0010*/ 	.short	0x0006
        /*0012*/ 	.short	0x0020
        /*0014*/ 	.byte	0x00, 0xf0, 0x11, 0x00


	//----- nvinfo : EIATTR_KPARAM_INFO
	.align		4
.L_9:
        /*0018*/ 	.byte	0x04, 0x17
        /*001a*/ 	.short	(.L_11 - .L_10)
.L_10:
        /*001c*/ 	.word	0x00000000
        /*0020*/ 	.short	0x0005
        /*0022*/ 	.short	0x001c
        /*0024*/ 	.byte	0x00, 0xf0, 0x11, 0x00


	//----- nvinfo : EIATTR_KPARAM_INFO
	.align		4
.L_11:
        /*0028*/ 	.byte	0x04, 0x17
        /*002a*/ 	.short	(.L_13 - .L_12)
.L_12:
        /*002c*/ 	.word	0x00000000
        /*0030*/ 	.short	0x0004
        /*0032*/ 	.short	0x0018
        /*0034*/ 	.byte	0x00, 0xf0, 0x11, 0x00


	//----- nvinfo : EIATTR_KPARAM_INFO
	.align		4
.L_13:
        /*0038*/ 	.byte	0x04, 0x17
        /*003a*/ 	.short	(.L_15 - .L_14)
.L_14:
        /*003c*/ 	.word	0x00000000
        /*0040*/ 	.short	0x0003
        /*0042*/ 	.short	0x0014
        /*0044*/ 	.byte	0x00, 0xf0, 0x11, 0x00


	//----- nvinfo : EIATTR_KPARAM_INFO
	.align		4
.L_15:
        /*0048*/ 	.byte	0x04, 0x17
        /*004a*/ 	.short	(.L_17 - .L_16)
.L_16:
        /*004c*/ 	.word	0x00000000
        /*0050*/ 	.short	0x0002
        /*0052*/ 	.short	0x0010
        /*0054*/ 	.byte	0x00, 0xf0, 0x11, 0x00


	//----- nvinfo : EIATTR_KPARAM_INFO
	.align		4
.L_17:
        /*0058*/ 	.byte	0x04, 0x17
        /*005a*/ 	.short	(.L_19 - .L_18)
.L_18:
        /*005c*/ 	.word	0x00000000
        /*0060*/ 	.short	0x0001
        /*0062*/ 	.short	0x0008
        /*0064*/ 	.byte	0x00, 0xf5, 0x21, 0x00


	//----- nvinfo : EIATTR_KPARAM_INFO
	.align		4
.L_19:
        /*0068*/ 	.byte	0x04, 0x17
        /*006a*/ 	.short	(.L_21 - .L_20)
.L_20:
        /*006c*/ 	.word	0x00000000
        /*0070*/ 	.short	0x0000
        /*0072*/ 	.short	0x0000
        /*0074*/ 	.byte	0x00, 0xf5, 0x21, 0x00


	//----- nvinfo : EIATTR_SPARSE_MMA_MASK
	.align		4
.L_21:
        /*0078*/ 	.byte	0x03, 0x50
        /*007a*/ 	.short	0x0000


	//----- nvinfo : EIATTR_MAXREG_COUNT
	.align		4
        /*007c*/ 	.byte	0x03, 0x1b
        /*007e*/ 	.short	0x00ff


	//----- nvinfo : EIATTR_MERCURY_ISA_VERSION
	.align		4
        /*0080*/ 	.byte	0x03, 0x5f
        /*0082*/ 	.short	0x0101


	//----- nvinfo : EIATTR_VRC_CTA_INIT_COUNT
	.align		4
        /*0084*/ 	.byte	0x02, 0x4a
	.zero		1
	.zero		1


	//----- nvinfo : EIATTR_EXIT_INSTR_OFFSETS
	.align		4
        /*0088*/ 	.byte	0x04, 0x1c
        /*008a*/ 	.short	(.L_23 - .L_22)


	//   ....[0]....
.L_22:
        /*008c*/ 	.word	0x00000070


	//   ....[1]....
        /*0090*/ 	.word	0x00000100


	//   ....[2]....
        /*0094*/ 	.word	0x00000140


	//----- nvinfo : EIATTR_CBANK_PARAM_SIZE
	.align		4
.L_23:
        /*0098*/ 	.byte	0x03, 0x19
        /*009a*/ 	.short	0x0024


	//----- nvinfo : EIATTR_PARAM_CBANK
	.align		4
        /*009c*/ 	.byte	0x04, 0x0a
        /*009e*/ 	.short	(.L_25 - .L_24)
	.align		4
.L_24:
        /*00a0*/ 	.word	index@(.nv.constant0._Z11relu_kernelPfS_iiiii)
        /*00a4*/ 	.short	0x0380
        /*00a6*/ 	.short	0x0024


	//----- nvinfo : EIATTR_SW_WAR
	.align		4
.L_25:
        /*00a8*/ 	.byte	0x04, 0x36
        /*00aa*/ 	.short	(.L_27 - .L_26)
.L_26:
        /*00ac*/ 	.word	0x00000008
.L_27:


//--------------------- .nv.callgraph             --------------------------
	.section	.nv.callgraph,"",@"SHT_CUDA_CALLGRAPH"
	.align	4
	.sectionentsize	8
	.align		4
        /*0000*/ 	.word	0x00000000
	.align		4
        /*0004*/ 	.word	0xffffffff
	.align		4
        /*0008*/ 	.word	0x00000000
	.align		4
        /*000c*/ 	.word	0xfffffffe
	.align		4
        /*0010*/ 	.word	0x00000000
	.align		4
        /*0014*/ 	.word	0xfffffffd
	.align		4
        /*0018*/ 	.word	0x00000000
	.align		4
        /*001c*/ 	.word	0xfffffffc


//--------------------- .text._Z11relu_kernelPfS_iiiii --------------------------
	.section	.text._Z11relu_kernelPfS_iiiii,"ax",@progbits
	.align	128
        .global         _Z11relu_kernelPfS_iiiii
        .type           _Z11relu_kernelPfS_iiiii,@function
        .size           _Z11relu_kernelPfS_iiiii,(.L_x_1 - _Z11relu_kernelPfS_iiiii)
        .other          _Z11relu_kernelPfS_iiiii,@"STO_CUDA_ENTRY STV_DEFAULT"
_Z11relu_kernelPfS_iiiii:
.text._Z11relu_kernelPfS_iiiii:
[----:B------:R-:W-:Y:S01]  /*0000*/  LDC R1, c[0x0][0x37c] ;  /* 0x0000df00ff017b82 */ /* 0x000fe20000000800 */
[----:B------:R-:W0:Y:S07]  /*0010*/  S2R R0, SR_TID.X ;  /* 0x0000000000007919 */ /* 0x000e2e0000002100 */
[----:B------:R-:W0:Y:S01]  /*0020*/  S2UR UR4, SR_CTAID.X ;  /* 0x00000000000479c3 */ /* 0x000e220000002500 */
[----:B------:R-:W1:Y:S07]  /*0030*/  LDCU UR5, c[0x0][0x3a0] ;  /* 0x00007400ff0577ac */ /* 0x000e6e0008000800 */
[----:B------:R-:W0:Y:S02]  /*0040*/  LDC R7, c[0x0][0x360] ;  /* 0x0000d800ff077b82 */ /* 0x000e240000000800 */
[----:B0-----:R-:W-:-:S05]  /*0050*/  IMAD R7, R7, UR4, R0 ;  /* 0x0000000407077c24 */ /* 0x001fca000f8e0200 */
[----:B-1----:R-:W-:-:S13]  /*0060*/  ISETP.GE.AND P0, PT, R7, UR5, PT ;  /* 0x0000000507007c0c */ /* 0x002fda000bf06270 */
[----:B------:R-:W-:Y:S05]  /*0070*/  @P0 EXIT ;  /* 0x000000000000094d */ /* 0x000fea0003800000 */
[----:B------:R-:W0:Y:S01]  /*0080*/  LDC.64 R2, c[0x0][0x388] ;  /* 0x0000e200ff027b82 */ /* 0x000e220000000a00 */
[----:B------:R-:W1:Y:S01]  /*0090*/  LDCU.64 UR4, c[0x0][0x358] ;  /* 0x00006b00ff0477ac */ /* 0x000e620008000a00 */
[----:B0-----:R-:W-:-:S06]  /*00a0*/  IMAD.WIDE R2, R7, 0x4, R2 ;  /* 0x0000000407027825 */ /* 0x001fcc00078e0202 */
[----:B-1----:R-:W2:Y:S02]  /*00b0*/  LDG.E R3, desc[UR4][R2.64] ;  /* 0x0000000402037981 */ /* 0x002ea4000c1e1900 */
[----:B--2---:R-:W-:-:S13]  /*00c0*/  FSETP.GT.AND P0, PT, R3, RZ, PT ;  /* 0x000000ff0300720b */ /* 0x004fda0003f04000 */
[----:B------:R-:W0:Y:S02]  /*00d0*/  @P0 LDC.64 R4, c[0x0][0x380] ;  /* 0x0000e000ff040b82 */ /* 0x000e240000000a00 */
[----:B0-----:R-:W-:-:S05]  /*00e0*/  @P0 IMAD.WIDE R4, R7, 0x4, R4 ;  /* 0x0000000407040825 */ /* 0x001fca00078e0204 */
[----:B------:R0:W-:Y:S01]  /*00f0*/  @P0 STG.E desc[UR4][R4.64], R3 ;  /* 0x0000000304000986 */ /* 0x0001e2000c101904 */
[----:B------:R-:W-:Y:S05]  /*0100*/  @P0 EXIT ;  /* 0x000000000000094d */ /* 0x000fea0003800000 */
[----:B0-----:R-:W0:Y:S02]  /*0110*/  LDC.64 R2, c[0x0][0x380] ;  /* 0x0000e000ff027b82 */ /* 0x001e240000000a00 */
[----:B0-----:R-:W-:-:S05]  /*0120*/  IMAD.WIDE R2, R7, 0x4, R2 ;  /* 0x0000000407027825 */ /* 0x001fca00078e0202 */
[----:B------:R-:W-:Y:S01]  /*0130*/  STG.E desc[UR4][R2.64], RZ ;  /* 0x000000ff02007986 */ /* 0x000fe2000c101904 */
[----:B------:R-:W-:Y:S05]  /*0140*/  EXIT ;  /* 0x000000000000794d */ /* 0x000fea0003800000 */
.L_x_0:
[----:B------:R-:W-:-:S00]  /*0150*/  BRA `(.L_x_0) ;  /* 0xfffffffc00fc7947 */ /* 0x000fc0000383ffff */
[----:B------:R-:W-:-:S00]  /*0160*/  NOP ;  /* 0x0000000000007918 */ /* 0x000fc00000000000 */
        /* <DEDUP_REMOVED lines=9> */
.L_x_1:


//--------------------- .nv.shared.reserved.0     --------------------------
	.section	.nv.shared.reserved.0,"aw",@nobits
	.weak		__nv_reservedSMEM_offset_0_alias
	.size		__nv_reservedSMEM_offset_0_alias, 0, 64
	.other		__nv_reservedSMEM_offset_0_alias,@"STO_CUDA_RESERVED_SHARED STV_DEFAULT"
__nv_reservedSMEM_offset_0_alias:
	.zero		0
	.zero		64


//--------------------- .nv.constant0._Z11relu_kernelPfS_iiiii --------------------------
	.section	.nv.constant0._Z11relu_kernelPfS_iiiii,"a",@progbits
	.sectionflags	@""
	.align	4
.nv.constant0._Z11relu_kernelPfS_iiiii:
	.zero		932


//--------------------- SYMBOLS --------------------------

	.type		.nv.reservedSmem.offset0,@object
	.size		.nv.reservedSmem.offset0,0x4
